//
// Generated by NVIDIA NVVM Compiler
//
// Compiler Build ID: CL-36424714
// Cuda compilation tools, release 13.0, V13.0.88
// Based on NVVM 20.0.0
//

.version 9.0
.target sm_100
.address_size 64

	// .globl	_Z11device_callv
.extern .func  (.param .b32 func_retval0) vprintf
(
	.param .b64 vprintf_param_0,
	.param .b64 vprintf_param_1
)
;
.global .align 1 .b8 $str[7] = {37, 117, 44, 32, 37, 117};

.visible .entry _Z11device_callv()
{
	.local .align 8 .b8 	__local_depot0[16];
	.reg .b64 	%SP;
	.reg .b64 	%SPL;
	.reg .b16 	%rs<3>;
	.reg .b32 	%r<7>;
	.reg .b64 	%rd<7>;

	mov.u64 	%SPL, __local_depot0;
	cvta.local.u64 	%SP, %SPL;
	add.u64 	%rd1, %SP, 0;
	add.u64 	%rd2, %SPL, 0;
	add.u64 	%rd3, %SP, 8;
	add.u64 	%rd4, %SPL, 8;
	mov.b16 	%rs1, 100;
	mov.b16 	%rs2, 50;
	st.local.v2.u8 	[%rd2], {%rs2, %rs1};
	// begin inline asm
	ld.global.nc.v2.u8 {%r1,%r2}, [%rd1];
	// end inline asm
	and.b32  	%r3, %r1, 255;
	and.b32  	%r4, %r2, 255;
	st.local.v2.u32 	[%rd4], {%r3, %r4};
	mov.u64 	%rd5, $str;
	cvta.global.u64 	%rd6, %rd5;
	{ // callseq 0, 0
	.param .b64 param0;
	st.param.b64 	[param0], %rd6;
	.param .b64 param1;
	st.param.b64 	[param1], %rd3;
	.param .b32 retval0;
	call.uni (retval0), 
	vprintf, 
	(
	param0, 
	param1
	);
	ld.param.b32 	%r5, [retval0];
	} // callseq 0
	ret;

}


// ===== COMPILED SASS (sm_100) =====

	.target	sm_100

	.elftype	@"ET_EXEC"


//--------------------- .note.nv.tkinfo           --------------------------
	.section	.note.nv.tkinfo,"",@"SHT_NOTE"
	.sectionflags	@"SHF_NOTE_NV_TKINFO"
	.tkinfo
        /*0018*/ 	.word	0x00000002
        /*0030*/ 	.string	""
        /*0030*/ 	.string	"ptxas"
        /*0030*/ 	.string	"Cuda compilation tools, release 13.0, V13.0.88"
        /*0030*/ 	.string	"Build cuda_13.0.r13.0/compiler.36424714_0"
        /*0030*/ 	.string	"-arch sm_100 -m 64 "



//--------------------- .note.nv.cuinfo           --------------------------
	.section	.note.nv.cuinfo,"",@"SHT_NOTE"
	.sectionflags	@"SHF_NOTE_NV_CUINFO"
        /*0018*/ 	.short	0x0002
        /*001a*/ 	.short	0x0064
        /*001c*/ 	.short	0x0082
	.zero		2


//--------------------- .nv.info                  --------------------------
	.section	.nv.info,"",@"SHT_CUDA_INFO"
	.align	4


	//----- nvinfo : EIATTR_REGCOUNT
	.align		4
        /*0000*/ 	.byte	0x04, 0x2f
        /*0002*/ 	.short	(.L_2 - .L_1)
	.align		4
.L_1:
        /*0004*/ 	.word	index@(_Z11device_callv)
        /*0008*/ 	.word	0x00000018


	//----- nvinfo : EIATTR_FRAME_SIZE
	.align		4
.L_2:
        /*000c*/ 	.byte	0x04, 0x11
        /*000e*/ 	.short	(.L_4 - .L_3)
	.align		4
.L_3:
        /*0010*/ 	.word	index@(_Z11device_callv)
        /*0014*/ 	.word	0x00000010


	//----- nvinfo : EIATTR_MIN_STACK_SIZE
	.align		4
.L_4:
        /*0018*/ 	.byte	0x04, 0x12
        /*001a*/ 	.short	(.L_6 - .L_5)
	.align		4
.L_5:
        /*001c*/ 	.word	index@(_Z11device_callv)
        /*0020*/ 	.word	0x00000010
.L_6:


//--------------------- .nv.compat                --------------------------
	.section	.nv.compat,"",@"SHT_CUDA_COMPAT_INFO"
	.align	4
        /*0000*/ 	.byte	0x02, 0x09, 0x00, 0x00, 0x02, 0x02, 0x01, 0x00, 0x02, 0x05, 0x05, 0x00, 0x03, 0x07, 0x01, 0x01
        /*0010*/ 	.byte	0x02, 0x03, 0x00, 0x00, 0x02, 0x06, 0x01, 0x00, 0x04, 0x0b, 0x08, 0x00, 0x09, 0x00, 0x00, 0x00
        /*0020*/ 	.byte	0x00, 0x00, 0x00, 0x00


//--------------------- .nv.info._Z11device_callv --------------------------
	.section	.nv.info._Z11device_callv,"",@"SHT_CUDA_INFO"
	.sectionflags	@""
	.align	4


	//----- nvinfo : EIATTR_CUDA_API_VERSION
	.align		4
        /*0000*/ 	.byte	0x04, 0x37
        /*0002*/ 	.short	(.L_8 - .L_7)
.L_7:
        /*0004*/ 	.word	0x00000082


	//----- nvinfo : EIATTR_SPARSE_MMA_MASK
	.align		4
.L_8:
        /*0008*/ 	.byte	0x03, 0x50
        /*000a*/ 	.short	0x0000


	//----- nvinfo : EIATTR_MAXREG_COUNT
	.align		4
        /*000c*/ 	.byte	0x03, 0x1b
        /*000e*/ 	.short	0x00ff


	//----- nvinfo : EIATTR_EXTERNS
	.align		4
        /*0010*/ 	.byte	0x04, 0x0f
        /*0012*/ 	.short	(.L_10 - .L_9)


	//   ....[0]....
	.align		4
.L_9:
        /*0014*/ 	.word	index@(vprintf)


	//----- nvinfo : EIATTR_MERCURY_ISA_VERSION
	.align		4
.L_10:
        /*0018*/ 	.byte	0x03, 0x5f
        /*001a*/ 	.short	0x0101


	//----- nvinfo : EIATTR_VRC_CTA_INIT_COUNT
	.align		4
        /*001c*/ 	.byte	0x02, 0x4a
	.zero		1
	.zero		1


	//----- nvinfo : EIATTR_SYSCALL_OFFSETS
	.align		4
        /*0020*/ 	.byte	0x04, 0x46
        /*0022*/ 	.short	(.L_12 - .L_11)


	//   ....[0]....
.L_11:
        /*0024*/ 	.word	0x00000150


	//----- nvinfo : EIATTR_EXIT_INSTR_OFFSETS
	.align		4
.L_12:
        /*0028*/ 	.byte	0x04, 0x1c
        /*002a*/ 	.short	(.L_14 - .L_13)


	//   ....[0]....
.L_13:
        /*002c*/ 	.word	0x00000160


	//----- nvinfo : EIATTR_SW_WAR
	.align		4
.L_14:
        /*0030*/ 	.byte	0x04, 0x36
        /*0032*/ 	.short	(.L_16 - .L_15)
.L_15:
        /*0034*/ 	.word	0x00000008
.L_16:


//--------------------- .nv.callgraph             --------------------------
	.section	.nv.callgraph,"",@"SHT_CUDA_CALLGRAPH"
	.align	4
	.sectionentsize	8
	.align		4
        /*0000*/ 	.word	0x00000000
	.align		4
        /*0004*/ 	.word	0xffffffff
	.align		4
        /*0008*/ 	.word	index@(_Z11device_callv)
	.align		4
        /*000c*/ 	.word	index@(vprintf)
	.align		4
        /*0010*/ 	.word	0x00000000
	.align		4
        /*0014*/ 	.word	0xfffffffe
	.align		4
        /*0018*/ 	.word	0x00000000
	.align		4
        /*001c*/ 	.word	0xfffffffd
	.align		4
        /*0020*/ 	.word	0x00000000
	.align		4
        /*0024*/ 	.word	0xfffffffc


//--------------------- .nv.constant4             --------------------------
	.section	.nv.constant4,"a",@progbits
	.align	8
	.align		8
.nv.constant4:
        /*0000*/ 	.dword	vprintf
	.align		8
        /*0008*/ 	.dword	$str


//--------------------- .text._Z11device_callv    --------------------------
	.section	.text._Z11device_callv,"ax",@progbits
	.align	128
        .global         _Z11device_callv
        .type           _Z11device_callv,@function
        .size           _Z11device_callv,(.L_x_2 - _Z11device_callv)
        .other          _Z11device_callv,@"STO_CUDA_ENTRY STV_DEFAULT"
_Z11device_callv:
.text._Z11device_callv:
[----:B------:R-:W0:Y:S01]  /*0000*/  LDC R1, c[0x0][0x37c] ;  /* 0x0000df00ff017b82 */ /* 0x000e220000000800 */
[----:B------:R-:W1:Y:S01]  /*0010*/  LDCU UR6, c[0x0][0x2f8] ;  /* 0x00005f00ff0677ac */ /* 0x000e620008000800 */
[----:B0-----:R-:W-:Y:S01]  /*0020*/  VIADD R1, R1, 0xfffffff0 ;  /* 0xfffffff001017836 */ /* 0x001fe20000000000 */
[----:B------:R-:W0:Y:S01]  /*0030*/  LDCU UR7, c[0x0][0x2fc] ;  /* 0x00005f80ff0777ac */ /* 0x000e220008000800 */
[----:B------:R-:W2:Y:S03]  /*0040*/  LDCU.64 UR4, c[0x0][0x358] ;  /* 0x00006b00ff0477ac */ /* 0x000ea60008000a00 */
[----:B-1----:R-:W-:-:S05]  /*0050*/  IADD3 R10, P0, PT, R1, UR6, RZ ;  /* 0x00000006010a7c10 */ /* 0x002fca000ff1e0ff */
[----:B0-----:R-:W-:-:S05]  /*0060*/  IMAD.X R11, RZ, RZ, UR7, P0 ;  /* 0x00000007ff0b7e24 */ /* 0x001fca00080e06ff */
[----:B--2---:R-:W2:Y:S01]  /*0070*/  LDG.E.U16.CONSTANT R3, desc[UR4][R10.64] ;  /* 0x000000040a037981 */ /* 0x004ea2000c1e9500 */
[----:B------:R-:W-:Y:S01]  /*0080*/  IMAD.MOV.U32 R9, RZ, RZ, 0x6432 ;  /* 0x00006432ff097424 */ /* 0x000fe200078e00ff */
[----:B------:R-:W-:Y:S01]  /*0090*/  MOV R0, 0x0 ;  /* 0x0000000000007802 */ /* 0x000fe20000000f00 */
[----:B------:R-:W0:Y:S01]  /*00a0*/  LDCU.64 UR4, c[0x4][0x8] ;  /* 0x01000100ff0477ac */ /* 0x000e220008000a00 */
[----:B------:R-:W-:Y:S02]  /*00b0*/  IADD3 R6, P0, PT, R10, 0x8, RZ ;  /* 0x000000080a067810 */ /* 0x000fe40007f1e0ff */
[----:B------:R1:W-:Y:S03]  /*00c0*/  STL.U16 [R1], R9 ;  /* 0x0000000901007387 */ /* 0x0003e60000100400 */
[----:B------:R-:W-:Y:S01]  /*00d0*/  IMAD.X R7, RZ, RZ, R11, P0 ;  /* 0x000000ffff077224 */ /* 0x000fe200000e060b */
[----:B-1----:R1:W3:Y:S01]  /*00e0*/  LDC.64 R8, c[0x4][R0] ;  /* 0x0100000000087b82 */ /* 0x0022e20000000a00 */
[----:B0-----:R-:W-:-:S02]  /*00f0*/  IMAD.U32 R4, RZ, RZ, UR4 ;  /* 0x00000004ff047e24 */ /* 0x001fc4000f8e00ff */
[----:B------:R-:W-:Y:S01]  /*0100*/  IMAD.U32 R5, RZ, RZ, UR5 ;  /* 0x00000005ff057e24 */ /* 0x000fe2000f8e00ff */
[C---:B--2---:R-:W-:Y:S02]  /*0110*/  PRMT R2, R3.reuse, 0x7770, RZ ;  /* 0x0000777003027816 */ /* 0x044fe400000000ff */
[----:B------:R-:W-:-:S05]  /*0120*/  PRMT R3, R3, 0x7771, RZ ;  /* 0x0000777103037816 */ /* 0x000fca00000000ff */
[----:B---3--:R1:W-:Y:S02]  /*0130*/  STL.64 [R1+0x8], R2 ;  /* 0x0000080201007387 */ /* 0x0083e40000100a00 */
[----:B------:R-:W-:-:S07]  /*0140*/  LEPC R20, `(.L_x_0) ;  /* 0x000000001014794e */ /* 0x000fce0000000000 */
[----:B-1----:R-:W-:Y:S05]  /*0150*/  CALL.ABS.NOINC R8 ;  /* 0x0000000008007343 */ /* 0x002fea0003c00000 */
.L_x_0:
[----:B------:R-:W-:Y:S05]  /*0160*/  EXIT ;  /* 0x000000000000794d */ /* 0x000fea0003800000 */
.L_x_1:
[----:B------:R-:W-:-:S00]  /*0170*/  BRA `(.L_x_1) ;  /* 0xfffffffc00fc7947 */ /* 0x000fc0000383ffff */
[----:B------:R-:W-:-:S00]  /*0180*/  NOP ;  /* 0x0000000000007918 */ /* 0x000fc00000000000 */
[----:B------:R-:W-:-:S00]  /*0190*/  NOP ;  /* 0x0000000000007918 */ /* 0x000fc00000000000 */
[----:B------:R-:W-:-:S00]  /*01a0*/  NOP ;  /* 0x0000000000007918 */ /* 0x000fc00000000000 */
[----:B------:R-:W-:-:S00]  /*01b0*/  NOP ;  /* 0x0000000000007918 */ /* 0x000fc00000000000 */
[----:B------:R-:W-:-:S00]  /*01c0*/  NOP ;  /* 0x0000000000007918 */ /* 0x000fc00000000000 */
[----:B------:R-:W-:-:S00]  /*01d0*/  NOP ;  /* 0x0000000000007918 */ /* 0x000fc00000000000 */
[----:B------:R-:W-:-:S00]  /*01e0*/  NOP ;  /* 0x0000000000007918 */ /* 0x000fc00000000000 */
[----:B------:R-:W-:-:S00]  /*01f0*/  NOP ;  /* 0x0000000000007918 */ /* 0x000fc00000000000 */
.L_x_2:


//--------------------- .nv.global.init           --------------------------
	.section	.nv.global.init,"aw",@progbits
.nv.global.init:
	.type		$str,@object
	.size		$str,(.L_0 - $str)
$str:
        /*0000*/ 	.byte	0x25, 0x75, 0x2c, 0x20, 0x25, 0x75, 0x00
.L_0:


//--------------------- .nv.shared.reserved.0     --------------------------
	.section	.nv.shared.reserved.0,"aw",@nobits
	.weak		__nv_reservedSMEM_offset_0_alias
	.size		__nv_reservedSMEM_offset_0_alias, 0, 64
	.other		__nv_reservedSMEM_offset_0_alias,@"STO_CUDA_RESERVED_SHARED STV_DEFAULT"
__nv_reservedSMEM_offset_0_alias:
	.zero		0
	.zero		64


//--------------------- .nv.constant0._Z11device_callv --------------------------
	.section	.nv.constant0._Z11device_callv,"a",@progbits
	.sectionflags	@""
	.align	4
.nv.constant0._Z11device_callv:
	.zero		896


//--------------------- SYMBOLS --------------------------

	.type		.nv.reservedSmem.offset0,@object
	.size		.nv.reservedSmem.offset0,0x4
	.type		vprintf,@function
